	.headerflags	@"EF_CUDA_TEXMODE_UNIFIED EF_CUDA_64BIT_ADDRESS EF_CUDA_ACCELERATORS EF_CUDA_SM90 EF_CUDA_VIRTUAL_SM(EF_CUDA_SM90)"
	.elftype	@"ET_EXEC"


//--------------------- .nv.info                  --------------------------
	.section	.nv.info,"",@"SHT_CUDA_INFO"
	.align	4


	//----- nvinfo : EIATTR_REGCOUNT
	.align		4
        /*0000*/ 	.byte	0x04, 0x2f
        /*0002*/ 	.short	(.L_3 - .L_2)
	.align		4
.L_2:
        /*0004*/ 	.word	index@(triton_poi_fused__native_batch_norm_legit_no_training_relu_32)
        /*0008*/ 	.word	0x00000010


	//----- nvinfo : EIATTR_MIN_STACK_SIZE
	.align		4
.L_3:
        /*000c*/ 	.byte	0x04, 0x12
        /*000e*/ 	.short	(.L_5 - .L_4)
	.align		4
.L_4:
        /*0010*/ 	.word	index@(triton_poi_fused__native_batch_norm_legit_no_training_relu_32)
        /*0014*/ 	.word	0x00000000


	//----- nvinfo : EIATTR_FRAME_SIZE
	.align		4
.L_5:
        /*0018*/ 	.byte	0x04, 0x11
        /*001a*/ 	.short	(.L_7 - .L_6)
	.align		4
.L_6:
        /*001c*/ 	.word	index@(triton_poi_fused__native_batch_norm_legit_no_training_relu_32)
        /*0020*/ 	.word	0x00000000


	//----- nvinfo : EIATTR_MIN_STACK_SIZE
	.align		4
.L_7:
        /*0024*/ 	.byte	0x04, 0x12
        /*0026*/ 	.short	(.L_9 - .L_8)
	.align		4
.L_8:
        /*0028*/ 	.word	index@(triton_poi_fused__native_batch_norm_legit_no_training_relu_32)
        /*002c*/ 	.word	0x00000000
.L_9:


//--------------------- .nv.info.triton_poi_fused__native_batch_norm_legit_no_training_relu_32 --------------------------
	.section	.nv.info.triton_poi_fused__native_batch_norm_legit_no_training_relu_32,"",@"SHT_CUDA_INFO"
	.sectionflags	@""
	.align	4


	//----- nvinfo : EIATTR_CUDA_API_VERSION
	.align		4
        /*0000*/ 	.byte	0x04, 0x37
        /*0002*/ 	.short	(.L_11 - .L_10)
.L_10:
        /*0004*/ 	.word	0x0000007c


	//----- nvinfo : EIATTR_KPARAM_INFO
	.align		4
.L_11:
        /*0008*/ 	.byte	0x04, 0x17
        /*000a*/ 	.short	(.L_13 - .L_12)
.L_12:
        /*000c*/ 	.word	0x00000000
        /*0010*/ 	.short	0x0006
        /*0012*/ 	.short	0x0030
        /*0014*/ 	.byte	0x00, 0xf0, 0x11, 0x00


	//----- nvinfo : EIATTR_KPARAM_INFO
	.align		4
.L_13:
        /*0018*/ 	.byte	0x04, 0x17
        /*001a*/ 	.short	(.L_15 - .L_14)
.L_14:
        /*001c*/ 	.word	0x00000000
        /*0020*/ 	.short	0x0005
        /*0022*/ 	.short	0x0028
        /*0024*/ 	.byte	0x00, 0xf4, 0x21, 0x00


	//----- nvinfo : EIATTR_KPARAM_INFO
	.align		4
.L_15:
        /*0028*/ 	.byte	0x04, 0x17
        /*002a*/ 	.short	(.L_17 - .L_16)
.L_16:
        /*002c*/ 	.word	0x00000000
        /*0030*/ 	.short	0x0004
        /*0032*/ 	.short	0x0020
        /*0034*/ 	.byte	0x00, 0xf4, 0x21, 0x00


	//----- nvinfo : EIATTR_KPARAM_INFO
	.align		4
.L_17:
        /*0038*/ 	.byte	0x04, 0x17
        /*003a*/ 	.short	(.L_19 - .L_18)
.L_18:
        /*003c*/ 	.word	0x00000000
        /*0040*/ 	.short	0x0003
        /*0042*/ 	.short	0x0018
        /*0044*/ 	.byte	0x00, 0xf4, 0x21, 0x00


	//----- nvinfo : EIATTR_KPARAM_INFO
	.align		4
.L_19:
        /*0048*/ 	.byte	0x04, 0x17
        /*004a*/ 	.short	(.L_21 - .L_20)
.L_20:
        /*004c*/ 	.word	0x00000000
        /*0050*/ 	.short	0x0002
        /*0052*/ 	.short	0x0010
        /*0054*/ 	.byte	0x00, 0xf4, 0x21, 0x00


	//----- nvinfo : EIATTR_KPARAM_INFO
	.align		4
.L_21:
        /*0058*/ 	.byte	0x04, 0x17
        /*005a*/ 	.short	(.L_23 - .L_22)
.L_22:
        /*005c*/ 	.word	0x00000000
        /*0060*/ 	.short	0x0001
        /*0062*/ 	.short	0x0008
        /*0064*/ 	.byte	0x00, 0xf4, 0x21, 0x00


	//----- nvinfo : EIATTR_KPARAM_INFO
	.align		4
.L_23:
        /*0068*/ 	.byte	0x04, 0x17
        /*006a*/ 	.short	(.L_25 - .L_24)
.L_24:
        /*006c*/ 	.word	0x00000000
        /*0070*/ 	.short	0x0000
        /*0072*/ 	.short	0x0000
        /*0074*/ 	.byte	0x00, 0xf4, 0x21, 0x00


	//----- nvinfo : EIATTR_SPARSE_MMA_MASK
	.align		4
.L_25:
        /*0078*/ 	.byte	0x03, 0x50
        /*007a*/ 	.short	0x0000


	//----- nvinfo : EIATTR_MAXREG_COUNT
	.align		4
        /*007c*/ 	.byte	0x03, 0x1b
        /*007e*/ 	.short	0x00ff


	//----- nvinfo : EIATTR_EXIT_INSTR_OFFSETS
	.align		4
        /*0080*/ 	.byte	0x04, 0x1c
        /*0082*/ 	.short	(.L_27 - .L_26)


	//   ....[0]....
.L_26:
        /*0084*/ 	.word	0x000002d0


	//----- nvinfo : EIATTR_REQNTID
	.align		4
.L_27:
        /*0088*/ 	.byte	0x04, 0x10
        /*008a*/ 	.short	(.L_29 - .L_28)
.L_28:
        /*008c*/ 	.word	0x00000080
        /*0090*/ 	.word	0x00000001
        /*0094*/ 	.word	0x00000001


	//----- nvinfo : EIATTR_CBANK_PARAM_SIZE
	.align		4
.L_29:
        /*0098*/ 	.byte	0x03, 0x19
        /*009a*/ 	.short	0x0034


	//----- nvinfo : EIATTR_PARAM_CBANK
	.align		4
        /*009c*/ 	.byte	0x04, 0x0a
        /*009e*/ 	.short	(.L_31 - .L_30)
	.align		4
.L_30:
        /*00a0*/ 	.word	index@(.nv.constant0.triton_poi_fused__native_batch_norm_legit_no_training_relu_32)
        /*00a4*/ 	.short	0x0210
        /*00a6*/ 	.short	0x0034


	//----- nvinfo : EIATTR_SW_WAR
	.align		4
.L_31:
        /*00a8*/ 	.byte	0x04, 0x36
        /*00aa*/ 	.short	(.L_33 - .L_32)
.L_32:
        /*00ac*/ 	.word	0x00000008
.L_33:


//--------------------- .nv.callgraph             --------------------------
	.section	.nv.callgraph,"",@"SHT_CUDA_CALLGRAPH"
	.align	4
	.sectionentsize	8
	.align		4
        /*0000*/ 	.word	0x00000000
	.align		4
        /*0004*/ 	.word	0xffffffff
	.align		4
        /*0008*/ 	.word	0x00000000
	.align		4
        /*000c*/ 	.word	0xfffffffe
	.align		4
        /*0010*/ 	.word	0x00000000
	.align		4
        /*0014*/ 	.word	0xfffffffd
	.align		4
        /*0018*/ 	.word	0x00000000
	.align		4
        /*001c*/ 	.word	0xfffffffc


//--------------------- .nv.constant4             --------------------------
	.section	.nv.constant4,"a",@progbits
	.align	8
	.align		8
.nv.constant4:
        /*0000*/ 	.dword	_$_str
	.align		8
        /*0008*/ 	.dword	_$_str_$_2


//--------------------- .text.triton_poi_fused__native_batch_norm_legit_no_training_relu_32 --------------------------
	.section	.text.triton_poi_fused__native_batch_norm_legit_no_training_relu_32,"ax",@progbits
	.align	128
        .global         triton_poi_fused__native_batch_norm_legit_no_training_relu_32
        .type           triton_poi_fused__native_batch_norm_legit_no_training_relu_32,@function
        .size           triton_poi_fused__native_batch_norm_legit_no_training_relu_32,(.L_x_1 - triton_poi_fused__native_batch_norm_legit_no_training_relu_32)
        .other          triton_poi_fused__native_batch_norm_legit_no_training_relu_32,@"STO_CUDA_ENTRY STV_DEFAULT"
triton_poi_fused__native_batch_norm_legit_no_training_relu_32:
.text.triton_poi_fused__native_batch_norm_legit_no_training_relu_32:
[----:B------:R-:W-:Y:S01]  /*0000*/  LDC R1, c[0x0][0x28] ;  /* 0x00000a00ff017b82 */ /* 0x000fe20000000800 */
[----:B------:R-:W1:Y:S07]  /*0010*/  S2R R0, SR_TID.X ;  /* 0x0000000000007919 */ /* 0x000e6e0000002100 */
[----:B------:R-:W2:Y:S01]  /*0020*/  LDC.64 R6, c[0x0][0x220] ;  /* 0x00008800ff067b82 */ /* 0x000ea20000000a00 */
[----:B------:R-:W-:Y:S01]  /*0030*/  ULDC.64 UR4, c[0x0][0x208] ;  /* 0x0000820000047ab9 */ /* 0x000fe20000000a00 */
[----:B------:R-:W3:Y:S06]  /*0040*/  S2R R3, SR_CTAID.X ;  /* 0x0000000000037919 */ /* 0x000eec0000002500 */
[----:B------:R-:W4:Y:S08]  /*0050*/  LDC.64 R4, c[0x0][0x218] ;  /* 0x00008600ff047b82 */ /* 0x000f300000000a00 */
[----:B------:R-:W5:Y:S08]  /*0060*/  LDC.64 R8, c[0x0][0x228] ;  /* 0x00008a00ff087b82 */ /* 0x000f700000000a00 */
[----:B------:R-:W5:Y:S01]  /*0070*/  LDC.64 R10, c[0x0][0x230] ;  /* 0x00008c00ff0a7b82 */ /* 0x000f620000000a00 */
[----:B-1----:R-:W-:-:S02]  /*0080*/  LOP3.LUT R0, R0, 0x7f, RZ, 0xc0, !PT ;  /* 0x0000007f00007812 */ /* 0x002fc400078ec0ff */
[----:B---3--:R-:W-:Y:S02]  /*0090*/  SHF.R.S32.HI R2, RZ, 0x18, R3 ;  /* 0x00000018ff027819 */ /* 0x008fe40000011403 */
[----:B------:R-:W-:Y:S02]  /*00a0*/  LEA R0, R3, R0, 0x7 ;  /* 0x0000000003007211 */ /* 0x000fe400078e38ff */
[----:B------:R-:W-:-:S04]  /*00b0*/  SGXT R3, R2, 0x1 ;  /* 0x000000010203781a */ /* 0x000fc80000000200 */
[----:B------:R-:W-:-:S04]  /*00c0*/  LEA.HI R3, R3, R0, RZ, 0x5 ;  /* 0x0000000003037211 */ /* 0x000fc800078f28ff */
[----:B------:R-:W-:-:S04]  /*00d0*/  LOP3.LUT R3, R3, 0xffffffe0, RZ, 0xc0, !PT ;  /* 0xffffffe003037812 */ /* 0x000fc800078ec0ff */
[----:B------:R-:W-:Y:S02]  /*00e0*/  IADD3 R13, R0, -R3, RZ ;  /* 0x80000003000d7210 */ /* 0x000fe40007ffe0ff */
[----:B------:R-:W1:Y:S03]  /*00f0*/  LDC.64 R2, c[0x0][0x210] ;  /* 0x00008400ff027b82 */ /* 0x000e660000000a00 */
[----:B--2---:R-:W-:-:S06]  /*0100*/  IMAD.WIDE R6, R13, 0x4, R6 ;  /* 0x000000040d067825 */ /* 0x004fcc00078e0206 */
[----:B------:R-:W2:Y:S01]  /*0110*/  LDG.E.EL R6, desc[UR4][R6.64] ;  /* 0x0000000406067981 */ /* 0x000ea2000c2e1900 */
[----:B----4-:R-:W-:-:S04]  /*0120*/  IMAD.WIDE R4, R13, 0x4, R4 ;  /* 0x000000040d047825 */ /* 0x010fc800078e0204 */
[C---:B-----5:R-:W-:Y:S02]  /*0130*/  IMAD.WIDE R8, R13.reuse, 0x4, R8 ;  /* 0x000000040d087825 */ /* 0x060fe400078e0208 */
[----:B------:R3:W4:Y:S02]  /*0140*/  LDG.E.EL R5, desc[UR4][R4.64] ;  /* 0x0000000404057981 */ /* 0x000724000c2e1900 */
[----:B0-----:R-:W-:Y:S02]  /*0150*/  IMAD.WIDE R10, R13, 0x4, R10 ;  /* 0x000000040d0a7825 */ /* 0x001fe400078e020a */
[----:B------:R-:W5:Y:S02]  /*0160*/  LDG.E.EL R8, desc[UR4][R8.64] ;  /* 0x0000000408087981 */ /* 0x000f64000c2e1900 */
[C---:B-1----:R-:W-:Y:S02]  /*0170*/  IMAD.WIDE R2, R0.reuse, 0x4, R2 ;  /* 0x0000000400027825 */ /* 0x042fe400078e0202 */
[----:B------:R-:W5:Y:S04]  /*0180*/  LDG.E.EL R11, desc[UR4][R10.64] ;  /* 0x000000040a0b7981 */ /* 0x000f68000c2e1900 */
[----:B------:R0:W4:Y:S01]  /*0190*/  LDG.E R12, desc[UR4][R2.64] ;  /* 0x00000004020c7981 */ /* 0x000122000c1e1900 */
[----:B---3--:R-:W-:Y:S01]  /*01a0*/  HFMA2.MMA R4, -RZ, RZ, 1.625, 0 ;  /* 0x3e800000ff047435 */ /* 0x008fe200000001ff */
[----:B0-----:R-:W0:Y:S02]  /*01b0*/  LDC.64 R2, c[0x0][0x238] ;  /* 0x00008e00ff027b82 */ /* 0x001e240000000a00 */
[----:B0-----:R-:W-:-:S04]  /*01c0*/  IMAD.WIDE R2, R0, 0x4, R2 ;  /* 0x0000000400027825 */ /* 0x001fc800078e0202 */
[----:B--2---:R-:W-:-:S04]  /*01d0*/  FADD R6, R6, 9.9999997473787516356e-06 ;  /* 0x3727c5ac06067421 */ /* 0x004fc80000000000 */
[----:B------:R-:W0:Y:S02]  /*01e0*/  MUFU.SQRT R7, R6 ;  /* 0x0000000600077308 */ /* 0x000e240000002000 */
[C---:B0-----:R-:W-:Y:S02]  /*01f0*/  FSETP.GT.AND P0, PT, R7.reuse, 8.50705917302346158658e+37, PT ;  /* 0x7e8000000700780b */ /* 0x041fe40003f04000 */
[----:B------:R-:W-:-:S11]  /*0200*/  FSETP.GEU.AND P1, PT, R7, 1.175494350822287508e-38, PT ;  /* 0x008000000700780b */ /* 0x000fd60003f2e000 */
[----:B------:R-:W-:-:S04]  /*0210*/  @P0 FMUL R7, R7, 0.25 ;  /* 0x3e80000007070820 */ /* 0x000fc80000400000 */
[----:B------:R-:W-:-:S06]  /*0220*/  @!P1 FMUL R7, R7, 16777216 ;  /* 0x4b80000007079820 */ /* 0x000fcc0000400000 */
[----:B------:R-:W0:Y:S01]  /*0230*/  MUFU.RCP R7, R7 ;  /* 0x0000000700077308 */ /* 0x000e220000001000 */
[----:B------:R-:W-:Y:S01]  /*0240*/  FSEL R4, R4, 1, P0 ;  /* 0x3f80000004047808 */ /* 0x000fe20000000000 */
[----:B----4-:R-:W-:-:S04]  /*0250*/  FADD R5, R12, -R5 ;  /* 0x800000050c057221 */ /* 0x010fc80000000000 */
[----:B------:R-:W-:-:S04]  /*0260*/  @!P1 FMUL R4, R4, 16777216 ;  /* 0x4b80000004049820 */ /* 0x000fc80000400000 */
[----:B0-----:R-:W-:-:S04]  /*0270*/  FMUL R4, R7, R4 ;  /* 0x0000000407047220 */ /* 0x001fc80000400000 */
[----:B------:R-:W-:-:S04]  /*0280*/  FMUL R4, R5, R4 ;  /* 0x0000000405047220 */ /* 0x000fc80000400000 */
[----:B-----5:R-:W-:-:S05]  /*0290*/  FFMA R4, R8, R4, R11 ;  /* 0x0000000408047223 */ /* 0x020fca000000000b */
[----:B------:R-:W-:-:S04]  /*02a0*/  FSETP.GEU.AND P0, PT, R4, RZ, PT ;  /* 0x000000ff0400720b */ /* 0x000fc80003f0e000 */
[----:B------:R-:W-:-:S05]  /*02b0*/  FSEL R5, R4, RZ, P0 ;  /* 0x000000ff04057208 */ /* 0x000fca0000000000 */
[----:B------:R-:W-:Y:S01]  /*02c0*/  STG.E desc[UR4][R2.64], R5 ;  /* 0x0000000502007986 */ /* 0x000fe2000c101904 */
[----:B------:R-:W-:Y:S05]  /*02d0*/  EXIT ;  /* 0x000000000000794d */ /* 0x000fea0003800000 */
.L_x_0:
[----:B------:R-:W-:-:S00]  /*02e0*/  BRA `(.L_x_0) ;  /* 0xfffffffc00fc7947 */ /* 0x000fc0000383ffff */
[----:B------:R-:W-:-:S00]  /*02f0*/  NOP ;  /* 0x0000000000007918 */ /* 0x000fc00000000000 */
        /* <DEDUP_REMOVED lines=8> */
.L_x_1:


//--------------------- .nv.global.init           --------------------------
	.section	.nv.global.init,"aw",@progbits
.nv.global.init:
	.type		_$_str,@object
	.size		_$_str,(_$_str_$_2 - _$_str)
_$_str:
        /*0000*/ 	.byte	0x5f, 0x5f, 0x43, 0x55, 0x44, 0x41, 0x5f, 0x46, 0x54, 0x5a, 0x00
	.type		_$_str_$_2,@object
	.size		_$_str_$_2,(.L_1 - _$_str_$_2)
_$_str_$_2:
        /*000b*/ 	.byte	0x5f, 0x5f, 0x43, 0x55, 0x44, 0x41, 0x5f, 0x50, 0x52, 0x45, 0x43, 0x5f, 0x53, 0x51, 0x52, 0x54
        /*001b*/ 	.byte	0x00
.L_1:


//--------------------- .nv.constant0.triton_poi_fused__native_batch_norm_legit_no_training_relu_32 --------------------------
	.section	.nv.constant0.triton_poi_fused__native_batch_norm_legit_no_training_relu_32,"a",@progbits
	.sectionflags	@""
	.align	4
.nv.constant0.triton_poi_fused__native_batch_norm_legit_no_training_relu_32:
	.zero		580
